	.headerflags	@"EF_CUDA_TEXMODE_UNIFIED EF_CUDA_64BIT_ADDRESS EF_CUDA_ACCELERATORS EF_CUDA_SM90 EF_CUDA_VIRTUAL_SM(EF_CUDA_SM90)"
	.elftype	@"ET_EXEC"


//--------------------- .nv.info                  --------------------------
	.section	.nv.info,"",@"SHT_CUDA_INFO"
	.align	4


	//----- nvinfo : EIATTR_REGCOUNT
	.align		4
        /*0000*/ 	.byte	0x04, 0x2f
        /*0002*/ 	.short	(.L_3 - .L_2)
	.align		4
.L_2:
        /*0004*/ 	.word	index@(triton_per_fused__weight_norm_interface_6)
        /*0008*/ 	.word	0x00000015


	//----- nvinfo : EIATTR_MIN_STACK_SIZE
	.align		4
.L_3:
        /*000c*/ 	.byte	0x04, 0x12
        /*000e*/ 	.short	(.L_5 - .L_4)
	.align		4
.L_4:
        /*0010*/ 	.word	index@(triton_per_fused__weight_norm_interface_6)
        /*0014*/ 	.word	0x00000000


	//----- nvinfo : EIATTR_FRAME_SIZE
	.align		4
.L_5:
        /*0018*/ 	.byte	0x04, 0x11
        /*001a*/ 	.short	(.L_7 - .L_6)
	.align		4
.L_6:
        /*001c*/ 	.word	index@(triton_per_fused__weight_norm_interface_6)
        /*0020*/ 	.word	0x00000000


	//----- nvinfo : EIATTR_MIN_STACK_SIZE
	.align		4
.L_7:
        /*0024*/ 	.byte	0x04, 0x12
        /*0026*/ 	.short	(.L_9 - .L_8)
	.align		4
.L_8:
        /*0028*/ 	.word	index@(triton_per_fused__weight_norm_interface_6)
        /*002c*/ 	.word	0x00000000
.L_9:


//--------------------- .nv.info.triton_per_fused__weight_norm_interface_6 --------------------------
	.section	.nv.info.triton_per_fused__weight_norm_interface_6,"",@"SHT_CUDA_INFO"
	.sectionflags	@""
	.align	4


	//----- nvinfo : EIATTR_CUDA_API_VERSION
	.align		4
        /*0000*/ 	.byte	0x04, 0x37
        /*0002*/ 	.short	(.L_11 - .L_10)
.L_10:
        /*0004*/ 	.word	0x0000007c


	//----- nvinfo : EIATTR_KPARAM_INFO
	.align		4
.L_11:
        /*0008*/ 	.byte	0x04, 0x17
        /*000a*/ 	.short	(.L_13 - .L_12)
.L_12:
        /*000c*/ 	.word	0x00000000
        /*0010*/ 	.short	0x0005
        /*0012*/ 	.short	0x0024
        /*0014*/ 	.byte	0x00, 0xf0, 0x11, 0x00


	//----- nvinfo : EIATTR_KPARAM_INFO
	.align		4
.L_13:
        /*0018*/ 	.byte	0x04, 0x17
        /*001a*/ 	.short	(.L_15 - .L_14)
.L_14:
        /*001c*/ 	.word	0x00000000
        /*0020*/ 	.short	0x0004
        /*0022*/ 	.short	0x0020
        /*0024*/ 	.byte	0x00, 0xf0, 0x11, 0x00


	//----- nvinfo : EIATTR_KPARAM_INFO
	.align		4
.L_15:
        /*0028*/ 	.byte	0x04, 0x17
        /*002a*/ 	.short	(.L_17 - .L_16)
.L_16:
        /*002c*/ 	.word	0x00000000
        /*0030*/ 	.short	0x0003
        /*0032*/ 	.short	0x0018
        /*0034*/ 	.byte	0x00, 0xf4, 0x21, 0x00


	//----- nvinfo : EIATTR_KPARAM_INFO
	.align		4
.L_17:
        /*0038*/ 	.byte	0x04, 0x17
        /*003a*/ 	.short	(.L_19 - .L_18)
.L_18:
        /*003c*/ 	.word	0x00000000
        /*0040*/ 	.short	0x0002
        /*0042*/ 	.short	0x0010
        /*0044*/ 	.byte	0x00, 0xf4, 0x21, 0x00


	//----- nvinfo : EIATTR_KPARAM_INFO
	.align		4
.L_19:
        /*0048*/ 	.byte	0x04, 0x17
        /*004a*/ 	.short	(.L_21 - .L_20)
.L_20:
        /*004c*/ 	.word	0x00000000
        /*0050*/ 	.short	0x0001
        /*0052*/ 	.short	0x0008
        /*0054*/ 	.byte	0x00, 0xf4, 0x21, 0x00


	//----- nvinfo : EIATTR_KPARAM_INFO
	.align		4
.L_21:
        /*0058*/ 	.byte	0x04, 0x17
        /*005a*/ 	.short	(.L_23 - .L_22)
.L_22:
        /*005c*/ 	.word	0x00000000
        /*0060*/ 	.short	0x0000
        /*0062*/ 	.short	0x0000
        /*0064*/ 	.byte	0x00, 0xf4, 0x21, 0x00


	//----- nvinfo : EIATTR_SPARSE_MMA_MASK
	.align		4
.L_23:
        /*0068*/ 	.byte	0x03, 0x50
        /*006a*/ 	.short	0x0000


	//----- nvinfo : EIATTR_MAXREG_COUNT
	.align		4
        /*006c*/ 	.byte	0x03, 0x1b
        /*006e*/ 	.short	0x00ff


	//----- nvinfo : EIATTR_COOP_GROUP_MASK_REGIDS
	.align		4
        /*0070*/ 	.byte	0x04, 0x29
        /*0072*/ 	.short	(.L_25 - .L_24)


	//   ....[0]....
.L_24:
        /*0074*/ 	.word	0xffffffff


	//   ....[1]....
        /*0078*/ 	.word	0xffffffff


	//   ....[2]....
        /*007c*/ 	.word	0xffffffff


	//   ....[3]....
        /*0080*/ 	.word	0xffffffff


	//   ....[4]....
        /*0084*/ 	.word	0xffffffff


	//   ....[5]....
        /*0088*/ 	.word	0xffffffff


	//----- nvinfo : EIATTR_COOP_GROUP_INSTR_OFFSETS
	.align		4
.L_25:
        /*008c*/ 	.byte	0x04, 0x28
        /*008e*/ 	.short	(.L_27 - .L_26)


	//   ....[0]....
.L_26:
        /*0090*/ 	.word	0x00000200


	//   ....[1]....
        /*0094*/ 	.word	0x00000240


	//   ....[2]....
        /*0098*/ 	.word	0x00000260


	//   ....[3]....
        /*009c*/ 	.word	0x00000290


	//   ....[4]....
        /*00a0*/ 	.word	0x000002b0


	//   ....[5]....
        /*00a4*/ 	.word	0x00000330


	//----- nvinfo : EIATTR_EXIT_INSTR_OFFSETS
	.align		4
.L_27:
        /*00a8*/ 	.byte	0x04, 0x1c
        /*00aa*/ 	.short	(.L_29 - .L_28)


	//   ....[0]....
.L_28:
        /*00ac*/ 	.word	0x000004d0


	//   ....[1]....
        /*00b0*/ 	.word	0x000004f0


	//----- nvinfo : EIATTR_REQNTID
	.align		4
.L_29:
        /*00b4*/ 	.byte	0x04, 0x10
        /*00b6*/ 	.short	(.L_31 - .L_30)
.L_30:
        /*00b8*/ 	.word	0x00000040
        /*00bc*/ 	.word	0x00000001
        /*00c0*/ 	.word	0x00000001


	//----- nvinfo : EIATTR_CBANK_PARAM_SIZE
	.align		4
.L_31:
        /*00c4*/ 	.byte	0x03, 0x19
        /*00c6*/ 	.short	0x0028


	//----- nvinfo : EIATTR_PARAM_CBANK
	.align		4
        /*00c8*/ 	.byte	0x04, 0x0a
        /*00ca*/ 	.short	(.L_33 - .L_32)
	.align		4
.L_32:
        /*00cc*/ 	.word	index@(.nv.constant0.triton_per_fused__weight_norm_interface_6)
        /*00d0*/ 	.short	0x0210
        /*00d2*/ 	.short	0x0028


	//----- nvinfo : EIATTR_SW_WAR
	.align		4
.L_33:
        /*00d4*/ 	.byte	0x04, 0x36
        /*00d6*/ 	.short	(.L_35 - .L_34)
.L_34:
        /*00d8*/ 	.word	0x00000008
.L_35:


//--------------------- .nv.callgraph             --------------------------
	.section	.nv.callgraph,"",@"SHT_CUDA_CALLGRAPH"
	.align	4
	.sectionentsize	8
	.align		4
        /*0000*/ 	.word	0x00000000
	.align		4
        /*0004*/ 	.word	0xffffffff
	.align		4
        /*0008*/ 	.word	0x00000000
	.align		4
        /*000c*/ 	.word	0xfffffffe
	.align		4
        /*0010*/ 	.word	0x00000000
	.align		4
        /*0014*/ 	.word	0xfffffffd
	.align		4
        /*0018*/ 	.word	0x00000000
	.align		4
        /*001c*/ 	.word	0xfffffffc


//--------------------- .nv.constant4             --------------------------
	.section	.nv.constant4,"a",@progbits
	.align	8
	.align		8
.nv.constant4:
        /*0000*/ 	.dword	_$_str
	.align		8
        /*0008*/ 	.dword	_$_str_$_2


//--------------------- .text.triton_per_fused__weight_norm_interface_6 --------------------------
	.section	.text.triton_per_fused__weight_norm_interface_6,"ax",@progbits
	.sectionflags	@"SHF_BARRIERS=1"
	.align	128
        .global         triton_per_fused__weight_norm_interface_6
        .type           triton_per_fused__weight_norm_interface_6,@function
        .size           triton_per_fused__weight_norm_interface_6,(.L_x_1 - triton_per_fused__weight_norm_interface_6)
        .other          triton_per_fused__weight_norm_interface_6,@"STO_CUDA_ENTRY STV_DEFAULT"
triton_per_fused__weight_norm_interface_6:
.text.triton_per_fused__weight_norm_interface_6:
[----:B------:R-:W0:Y:S02]  /*0000*/  LDC R1, c[0x0][0x28] ;  /* 0x00000a00ff017b82 */ /* 0x000e240000000800 */
[----:B------:R-:W1:Y:S01]  /*0010*/  S2R R14, SR_TID.X ;  /* 0x00000000000e7919 */ /* 0x000e620000002100 */
[----:B------:R-:W2:Y:S01]  /*0020*/  LDC.64 R12, c[0x0][0x218] ;  /* 0x00008600ff0c7b82 */ /* 0x000ea20000000a00 */
[----:B------:R-:W-:Y:S02]  /*0030*/  CS2R R4, SRZ ;  /* 0x0000000000047805 */ /* 0x000fe4000001ff00 */
[----:B------:R-:W-:Y:S01]  /*0040*/  CS2R R6, SRZ ;  /* 0x0000000000067805 */ /* 0x000fe2000001ff00 */
[----:B------:R-:W3:Y:S01]  /*0050*/  S2R R9, SR_CTAID.X ;  /* 0x0000000000097919 */ /* 0x000ee20000002500 */
[----:B------:R-:W-:-:S03]  /*0060*/  ULDC.64 UR6, c[0x0][0x208] ;  /* 0x0000820000067ab9 */ /* 0x000fc60000000a00 */
[----:B------:R-:W4:Y:S01]  /*0070*/  LDC.64 R2, c[0x0][0x220] ;  /* 0x00008800ff027b82 */ /* 0x000f220000000a00 */
[----:B-1----:R-:W-:Y:S02]  /*0080*/  SHF.L.U32 R8, R14, 0x2, RZ ;  /* 0x000000020e087819 */ /* 0x002fe400000006ff */
[----:B---3--:R-:W-:Y:S02]  /*0090*/  ISETP.GE.AND P0, PT, R9, 0x400, PT ;  /* 0x000004000900780c */ /* 0x008fe40003f06270 */
[----:B------:R-:W-:-:S04]  /*00a0*/  LOP3.LUT R0, R8, 0xfc, RZ, 0xc0, !PT ;  /* 0x000000fc08007812 */ /* 0x000fc800078ec0ff */
[----:B------:R-:W-:Y:S01]  /*00b0*/  ISETP.LT.U32.AND P1, PT, R0, 0xa4, !P0 ;  /* 0x000000a40000780c */ /* 0x000fe20004721070 */
[----:B------:R-:W-:-:S04]  /*00c0*/  IMAD R0, R9, 0xa4, R0 ;  /* 0x000000a409007824 */ /* 0x000fc800078e0200 */
[----:B--2---:R-:W-:-:S08]  /*00d0*/  IMAD.WIDE R12, R0, 0x4, R12 ;  /* 0x00000004000c7825 */ /* 0x004fd000078e020c */
[----:B------:R-:W2:Y:S01]  /*00e0*/  @P1 LDG.E.128 R4, desc[UR6][R12.64] ;  /* 0x000000060c041981 */ /* 0x000ea2000c1e1d00 */
[----:B----4-:R-:W-:Y:S01]  /*00f0*/  IMAD.WIDE R2, R9, 0x4, R2 ;  /* 0x0000000409027825 */ /* 0x010fe200078e0202 */
[----:B------:R-:W1:Y:S01]  /*0100*/  S2UR UR5, SR_CgaCtaId ;  /* 0x00000000000579c3 */ /* 0x000e620000008800 */
[----:B------:R-:W-:Y:S01]  /*0110*/  UMOV UR4, 0x400 ;  /* 0x0000040000047882 */ /* 0x000fe20000000000 */
[----:B------:R-:W-:Y:S01]  /*0120*/  ISETP.GE.AND P2, PT, R14, 0x2, PT ;  /* 0x000000020e00780c */ /* 0x000fe20003f46270 */
[----:B-1----:R-:W-:Y:S01]  /*0130*/  UPRMT UR4, UR5, 0x654, UR4 ;  /* 0x0000065405047896 */ /* 0x002fe20008000004 */
[----:B--2---:R-:W-:Y:S02]  /*0140*/  SEL R5, R5, RZ, P1 ;  /* 0x000000ff05057207 */ /* 0x004fe40000800000 */
[----:B------:R-:W-:Y:S02]  /*0150*/  SEL R4, R4, RZ, P1 ;  /* 0x000000ff04047207 */ /* 0x000fe40000800000 */
[----:B------:R-:W-:Y:S01]  /*0160*/  SEL R6, R6, RZ, P1 ;  /* 0x000000ff06067207 */ /* 0x000fe20000800000 */
[----:B------:R-:W-:Y:S01]  /*0170*/  FMUL R11, R5, R5 ;  /* 0x00000005050b7220 */ /* 0x000fe20000400000 */
[----:B------:R-:W-:-:S03]  /*0180*/  SEL R7, R7, RZ, P1 ;  /* 0x000000ff07077207 */ /* 0x000fc60000800000 */
[----:B------:R-:W-:-:S04]  /*0190*/  FFMA R11, R4, R4, R11 ;  /* 0x00000004040b7223 */ /* 0x000fc8000000000b */
[----:B------:R-:W-:Y:S01]  /*01a0*/  FFMA R16, R6, R6, R11 ;  /* 0x0000000606107223 */ /* 0x000fe2000000000b */
[----:B------:R-:W-:-:S03]  /*01b0*/  HFMA2.MMA R11, -RZ, RZ, 0, 0 ;  /* 0x00000000ff0b7435 */ /* 0x000fc600000001ff */
[----:B------:R-:W-:-:S05]  /*01c0*/  FFMA R16, R7, R7, R16 ;  /* 0x0000000707107223 */ /* 0x000fca0000000010 */
[----:B------:R-:W-:Y:S02]  /*01d0*/  FSEL R16, R16, RZ, P1 ;  /* 0x000000ff10107208 */ /* 0x000fe40000800000 */
[----:B------:R1:W2:Y:S01]  /*01e0*/  @!P0 LDG.E.EL R11, desc[UR6][R2.64] ;  /* 0x00000006020b8981 */ /* 0x0002a2000c2e1900 */
[----:B------:R-:W-:-:S03]  /*01f0*/  LOP3.LUT P0, RZ, R14, 0x1f, RZ, 0xc0, !PT ;  /* 0x0000001f0eff7812 */ /* 0x000fc6000780c0ff */
[----:B------:R-:W3:Y:S01]  /*0200*/  SHFL.BFLY PT, R13, R16, 0x10, 0x1f ;  /* 0x0e001f00100d7f89 */ /* 0x000ee200000e0000 */
[----:B-1----:R-:W-:-:S04]  /*0210*/  SHF.R.U32.HI R2, RZ, 0x3, R14 ;  /* 0x00000003ff027819 */ /* 0x002fc8000001160e */
[----:B------:R-:W-:Y:S01]  /*0220*/  LOP3.LUT R2, R2, 0x4, RZ, 0xc0, !PT ;  /* 0x0000000402027812 */ /* 0x000fe200078ec0ff */
[----:B---3--:R-:W-:-:S05]  /*0230*/  FADD R13, R16, R13 ;  /* 0x0000000d100d7221 */ /* 0x008fca0000000000 */
[----:B------:R-:W1:Y:S02]  /*0240*/  SHFL.BFLY PT, R12, R13, 0x8, 0x1f ;  /* 0x0d001f000d0c7f89 */ /* 0x000e6400000e0000 */
[----:B-1----:R-:W-:-:S05]  /*0250*/  FADD R12, R13, R12 ;  /* 0x0000000c0d0c7221 */ /* 0x002fca0000000000 */
[----:B------:R-:W1:Y:S02]  /*0260*/  SHFL.BFLY PT, R15, R12, 0x4, 0x1f ;  /* 0x0c801f000c0f7f89 */ /* 0x000e6400000e0000 */
[----:B-1----:R-:W-:Y:S01]  /*0270*/  FADD R15, R12, R15 ;  /* 0x0000000f0c0f7221 */ /* 0x002fe20000000000 */
[----:B------:R-:W-:-:S04]  /*0280*/  LOP3.LUT R12, R14, 0x1, RZ, 0xc0, !PT ;  /* 0x000000010e0c7812 */ /* 0x000fc800078ec0ff */
[----:B------:R-:W1:Y:S02]  /*0290*/  SHFL.BFLY PT, R18, R15, 0x2, 0x1f ;  /* 0x0c401f000f127f89 */ /* 0x000e6400000e0000 */
[----:B-1----:R-:W-:-:S05]  /*02a0*/  FADD R18, R15, R18 ;  /* 0x000000120f127221 */ /* 0x002fca0000000000 */
[----:B------:R-:W1:Y:S02]  /*02b0*/  SHFL.BFLY PT, R17, R18, 0x1, 0x1f ;  /* 0x0c201f0012117f89 */ /* 0x000e6400000e0000 */
[----:B-1----:R-:W-:-:S05]  /*02c0*/  FADD R17, R18, R17 ;  /* 0x0000001112117221 */ /* 0x002fca0000000000 */
[----:B------:R-:W-:Y:S01]  /*02d0*/  @!P0 STS [R2+UR4], R17 ;  /* 0x0000001102008988 */ /* 0x000fe20008000804 */
[----:B------:R-:W-:Y:S01]  /*02e0*/  BAR.SYNC.DEFER_BLOCKING 0x0 ;  /* 0x0000000000007b1d */ /* 0x000fe20000010000 */
[----:B------:R-:W-:-:S04]  /*02f0*/  ISETP.NE.U32.AND P0, PT, R12, 0x1, PT ;  /* 0x000000010c00780c */ /* 0x000fc80003f05070 */
[----:B------:R-:W-:-:S03]  /*0300*/  ISETP.LT.AND P0, PT, R14, 0x2, P0 ;  /* 0x000000020e00780c */ /* 0x000fc60000701270 */
[----:B------:R-:W1:Y:S01]  /*0310*/  LDC.64 R12, c[0x0][0x210] ;  /* 0x00008400ff0c7b82 */ /* 0x000e620000000a00 */
[----:B------:R-:W3:Y:S04]  /*0320*/  @!P2 LDS R10, [R8+UR4] ;  /* 0x00000004080aa984 */ /* 0x000ee80008000800 */
[----:B---3--:R-:W3:Y:S02]  /*0330*/  SHFL.BFLY PT, R3, R10, 0x1, 0x1f ;  /* 0x0c201f000a037f89 */ /* 0x008ee400000e0000 */
[----:B---3--:R-:W-:-:S05]  /*0340*/  FADD R15, R10, R3 ;  /* 0x000000030a0f7221 */ /* 0x008fca0000000000 */
[----:B------:R1:W-:Y:S01]  /*0350*/  @P0 STS [R8+UR4], R15 ;  /* 0x0000000f08000988 */ /* 0x0003e20008000804 */
[----:B------:R-:W-:Y:S01]  /*0360*/  BAR.SYNC.DEFER_BLOCKING 0x0 ;  /* 0x0000000000007b1d */ /* 0x000fe20000010000 */
[----:B------:R-:W-:-:S04]  /*0370*/  LOP3.LUT P0, RZ, R14, 0x3f, RZ, 0xc0, !PT ;  /* 0x0000003f0eff7812 */ /* 0x000fc8000780c0ff */
[C---:B------:R-:W-:Y:S01]  /*0380*/  ISETP.LT.AND P0, PT, R9.reuse, 0x400, !P0 ;  /* 0x000004000900780c */ /* 0x040fe20004701270 */
[----:B-1----:R-:W-:Y:S01]  /*0390*/  IMAD.WIDE R8, R9, 0x4, R12 ;  /* 0x0000000409087825 */ /* 0x002fe200078e020c */
[----:B------:R-:W1:Y:S02]  /*03a0*/  LDS R16, [UR4] ;  /* 0x00000004ff107984 */ /* 0x000e640008000800 */
[----:B-1----:R-:W1:Y:S01]  /*03b0*/  MUFU.SQRT R17, R16 ;  /* 0x0000001000117308 */ /* 0x002e620000002000 */
[----:B------:R-:W-:Y:S01]  /*03c0*/  BAR.SYNC.DEFER_BLOCKING 0x0 ;  /* 0x0000000000007b1d */ /* 0x000fe20000010000 */
[C---:B-1----:R-:W-:Y:S01]  /*03d0*/  FSETP.GEU.AND P3, PT, R17.reuse, 1.175494350822287508e-38, PT ;  /* 0x008000001100780b */ /* 0x042fe20003f6e000 */
[C---:B------:R-:W-:Y:S01]  /*03e0*/  FMUL R2, R17.reuse, 0.25 ;  /* 0x3e80000011027820 */ /* 0x040fe20000400000 */
[----:B------:R-:W-:-:S04]  /*03f0*/  FSETP.GT.AND P2, PT, R17, 8.50705917302346158658e+37, PT ;  /* 0x7e8000001100780b */ /* 0x000fc80003f44000 */
[----:B------:R-:W-:Y:S02]  /*0400*/  FSEL R10, R2, R17, P2 ;  /* 0x00000011020a7208 */ /* 0x000fe40001000000 */
[----:B------:R-:W1:Y:S01]  /*0410*/  LDC.64 R2, c[0x0][0x228] ;  /* 0x00008a00ff027b82 */ /* 0x000e620000000a00 */
[----:B------:R3:W-:Y:S04]  /*0420*/  @P0 STG.E desc[UR6][R8.64], R17 ;  /* 0x0000001108000986 */ /* 0x0007e8000c101906 */
[----:B------:R-:W-:Y:S02]  /*0430*/  @!P3 FMUL R10, R10, 16777216 ;  /* 0x4b8000000a0ab820 */ /* 0x000fe40000400000 */
[----:B--2---:R-:W-:-:S04]  /*0440*/  @P2 FMUL R11, R11, 0.25 ;  /* 0x3e8000000b0b2820 */ /* 0x004fc80000400000 */
[----:B------:R-:W2:Y:S01]  /*0450*/  MUFU.RCP R10, R10 ;  /* 0x0000000a000a7308 */ /* 0x000ea20000001000 */
[----:B------:R-:W-:Y:S01]  /*0460*/  @!P3 FMUL R11, R11, 16777216 ;  /* 0x4b8000000b0bb820 */ /* 0x000fe20000400000 */
[----:B-1----:R-:W-:-:S04]  /*0470*/  IMAD.WIDE R2, R0, 0x4, R2 ;  /* 0x0000000400027825 */ /* 0x002fc800078e0202 */
[----:B--2---:R-:W-:-:S04]  /*0480*/  FMUL R11, R10, R11 ;  /* 0x0000000b0a0b7220 */ /* 0x004fc80000400000 */
[-C--:B------:R-:W-:Y:S01]  /*0490*/  FMUL R4, R4, R11.reuse ;  /* 0x0000000b04047220 */ /* 0x080fe20000400000 */
[-C--:B------:R-:W-:Y:S01]  /*04a0*/  FMUL R5, R5, R11.reuse ;  /* 0x0000000b05057220 */ /* 0x080fe20000400000 */
[-C--:B------:R-:W-:Y:S01]  /*04b0*/  FMUL R6, R6, R11.reuse ;  /* 0x0000000b06067220 */ /* 0x080fe20000400000 */
[----:B------:R-:W-:Y:S01]  /*04c0*/  FMUL R7, R7, R11 ;  /* 0x0000000b07077220 */ /* 0x000fe20000400000 */
[----:B---3--:R-:W-:Y:S06]  /*04d0*/  @!P1 EXIT ;  /* 0x000000000000994d */ /* 0x008fec0003800000 */
[----:B------:R-:W-:Y:S01]  /*04e0*/  STG.E.128 desc[UR6][R2.64], R4 ;  /* 0x0000000402007986 */ /* 0x000fe2000c101d06 */
[----:B------:R-:W-:Y:S05]  /*04f0*/  EXIT ;  /* 0x000000000000794d */ /* 0x000fea0003800000 */
.L_x_0:
[----:B------:R-:W-:-:S00]  /*0500*/  BRA `(.L_x_0) ;  /* 0xfffffffc00fc7947 */ /* 0x000fc0000383ffff */
[----:B------:R-:W-:-:S00]  /*0510*/  NOP ;  /* 0x0000000000007918 */ /* 0x000fc00000000000 */
        /* <DEDUP_REMOVED lines=14> */
.L_x_1:


//--------------------- .nv.global.init           --------------------------
	.section	.nv.global.init,"aw",@progbits
.nv.global.init:
	.type		_$_str,@object
	.size		_$_str,(_$_str_$_2 - _$_str)
_$_str:
        /*0000*/ 	.byte	0x5f, 0x5f, 0x43, 0x55, 0x44, 0x41, 0x5f, 0x46, 0x54, 0x5a, 0x00
	.type		_$_str_$_2,@object
	.size		_$_str_$_2,(.L_1 - _$_str_$_2)
_$_str_$_2:
        /*000b*/ 	.byte	0x5f, 0x5f, 0x43, 0x55, 0x44, 0x41, 0x5f, 0x50, 0x52, 0x45, 0x43, 0x5f, 0x53, 0x51, 0x52, 0x54
        /*001b*/ 	.byte	0x00
.L_1:


//--------------------- .nv.shared.triton_per_fused__weight_norm_interface_6 --------------------------
	.section	.nv.shared.triton_per_fused__weight_norm_interface_6,"aw",@nobits
	.sectionflags	@""
	.align	16
	.zero		1024


//--------------------- .nv.constant0.triton_per_fused__weight_norm_interface_6 --------------------------
	.section	.nv.constant0.triton_per_fused__weight_norm_interface_6,"a",@progbits
	.sectionflags	@""
	.align	4
.nv.constant0.triton_per_fused__weight_norm_interface_6:
	.zero		568
